//
// Generated by NVIDIA NVVM Compiler
//
// Compiler Build ID: CL-36424714
// Cuda compilation tools, release 13.0, V13.0.88
// Based on NVVM 20.0.0
//

.version 9.0
.target sm_100
.address_size 64

	// .globl	_Z14convolution_1dPiS_S_ii
// _ZZ14convolution_1dPiS_S_iiE7s_array has been demoted

.visible .entry _Z14convolution_1dPiS_S_ii(
	.param .u64 .ptr .align 1 _Z14convolution_1dPiS_S_ii_param_0,
	.param .u64 .ptr .align 1 _Z14convolution_1dPiS_S_ii_param_1,
	.param .u64 .ptr .align 1 _Z14convolution_1dPiS_S_ii_param_2,
	.param .u32 _Z14convolution_1dPiS_S_ii_param_3,
	.param .u32 _Z14convolution_1dPiS_S_ii_param_4
)
{
	.reg .pred 	%p<24>;
	.reg .b32 	%r<197>;
	.reg .b64 	%rd<38>;
	// demoted variable
	.shared .align 4 .b8 _ZZ14convolution_1dPiS_S_iiE7s_array[4096];
	ld.param.u64 	%rd7, [_Z14convolution_1dPiS_S_ii_param_0];
	ld.param.u64 	%rd9, [_Z14convolution_1dPiS_S_ii_param_1];
	ld.param.u64 	%rd8, [_Z14convolution_1dPiS_S_ii_param_2];
	ld.param.u32 	%r47, [_Z14convolution_1dPiS_S_ii_param_3];
	ld.param.u32 	%r48, [_Z14convolution_1dPiS_S_ii_param_4];
	cvta.to.global.u64 	%rd1, %rd9;
	mov.u32 	%r49, %ctaid.x;
	mov.u32 	%r1, %tid.x;
	mad.lo.s32 	%r2, %r49, 30, %r1;
	mov.u32 	%r50, %ctaid.y;
	mov.u32 	%r3, %tid.y;
	mad.lo.s32 	%r4, %r50, 30, %r3;
	shr.u32 	%r51, %r48, 31;
	add.s32 	%r52, %r48, %r51;
	shr.s32 	%r53, %r52, 1;
	sub.s32 	%r5, %r2, %r53;
	sub.s32 	%r6, %r4, %r53;
	setp.gt.s32 	%p1, %r6, -1;
	setp.lt.s32 	%p2, %r6, %r47;
	and.pred  	%p3, %p1, %p2;
	setp.gt.s32 	%p4, %r5, -1;
	setp.lt.s32 	%p5, %r5, %r47;
	and.pred  	%p6, %p4, %p5;
	and.pred  	%p8, %p3, %p6;
	not.pred 	%p9, %p8;
	@%p9 bra 	$L__BB0_2;
	cvta.to.global.u64 	%rd10, %rd7;
	mad.lo.s32 	%r60, %r6, %r47, %r5;
	mul.wide.s32 	%rd11, %r60, 4;
	add.s64 	%rd12, %rd10, %rd11;
	ld.global.u32 	%r61, [%rd12];
	shl.b32 	%r62, %r3, 7;
	mov.u32 	%r63, _ZZ14convolution_1dPiS_S_iiE7s_array;
	add.s32 	%r64, %r63, %r62;
	shl.b32 	%r65, %r1, 2;
	add.s32 	%r66, %r64, %r65;
	st.shared.u32 	[%r66], %r61;
	bra.uni 	$L__BB0_3;
$L__BB0_2:
	shl.b32 	%r54, %r3, 7;
	mov.u32 	%r55, _ZZ14convolution_1dPiS_S_iiE7s_array;
	add.s32 	%r56, %r55, %r54;
	shl.b32 	%r57, %r1, 2;
	add.s32 	%r58, %r56, %r57;
	mov.b32 	%r59, 0;
	st.shared.u32 	[%r58], %r59;
$L__BB0_3:
	bar.sync 	0;
	max.u32 	%r68, %r1, %r3;
	setp.gt.u32 	%p10, %r68, 29;
	max.s32 	%r69, %r4, %r2;
	setp.ge.s32 	%p11, %r69, %r47;
	or.pred  	%p12, %p11, %p10;
	@%p12 bra 	$L__BB0_21;
	setp.lt.s32 	%p13, %r48, 1;
	mov.b32 	%r195, 0;
	@%p13 bra 	$L__BB0_20;
	and.b32  	%r7, %r48, 15;
	add.s32 	%r8, %r7, -1;
	and.b32  	%r9, %r48, 7;
	add.s32 	%r10, %r9, -1;
	and.b32  	%r11, %r48, 2147483632;
	and.b32  	%r12, %r48, 3;
	neg.s32 	%r13, %r11;
	add.s64 	%rd2, %rd1, 32;
	shl.b32 	%r72, %r1, 2;
	mov.u32 	%r73, _ZZ14convolution_1dPiS_S_iiE7s_array;
	add.s32 	%r74, %r72, %r73;
	add.s32 	%r14, %r74, 32;
	mov.b32 	%r181, 0;
	mov.u32 	%r195, %r181;
$L__BB0_6:
	setp.lt.u32 	%p14, %r48, 16;
	mul.lo.s32 	%r17, %r181, %r48;
	add.s32 	%r18, %r181, %r3;
	mov.b32 	%r190, 0;
	@%p14 bra 	$L__BB0_9;
	mul.wide.u32 	%rd13, %r17, 4;
	add.s64 	%rd37, %rd2, %rd13;
	shl.b32 	%r77, %r18, 7;
	add.s32 	%r183, %r14, %r77;
	mov.u32 	%r184, %r13;
$L__BB0_8:
	.pragma "nounroll";
	ld.global.u32 	%r78, [%rd37+-32];
	ld.shared.u32 	%r79, [%r183+-32];
	mad.lo.s32 	%r80, %r79, %r78, %r195;
	ld.global.u32 	%r81, [%rd37+-28];
	ld.shared.u32 	%r82, [%r183+-28];
	mad.lo.s32 	%r83, %r82, %r81, %r80;
	ld.global.u32 	%r84, [%rd37+-24];
	ld.shared.u32 	%r85, [%r183+-24];
	mad.lo.s32 	%r86, %r85, %r84, %r83;
	ld.global.u32 	%r87, [%rd37+-20];
	ld.shared.u32 	%r88, [%r183+-20];
	mad.lo.s32 	%r89, %r88, %r87, %r86;
	ld.global.u32 	%r90, [%rd37+-16];
	ld.shared.u32 	%r91, [%r183+-16];
	mad.lo.s32 	%r92, %r91, %r90, %r89;
	ld.global.u32 	%r93, [%rd37+-12];
	ld.shared.u32 	%r94, [%r183+-12];
	mad.lo.s32 	%r95, %r94, %r93, %r92;
	ld.global.u32 	%r96, [%rd37+-8];
	ld.shared.u32 	%r97, [%r183+-8];
	mad.lo.s32 	%r98, %r97, %r96, %r95;
	ld.global.u32 	%r99, [%rd37+-4];
	ld.shared.u32 	%r100, [%r183+-4];
	mad.lo.s32 	%r101, %r100, %r99, %r98;
	ld.global.u32 	%r102, [%rd37];
	ld.shared.u32 	%r103, [%r183];
	mad.lo.s32 	%r104, %r103, %r102, %r101;
	ld.global.u32 	%r105, [%rd37+4];
	ld.shared.u32 	%r106, [%r183+4];
	mad.lo.s32 	%r107, %r106, %r105, %r104;
	ld.global.u32 	%r108, [%rd37+8];
	ld.shared.u32 	%r109, [%r183+8];
	mad.lo.s32 	%r110, %r109, %r108, %r107;
	ld.global.u32 	%r111, [%rd37+12];
	ld.shared.u32 	%r112, [%r183+12];
	mad.lo.s32 	%r113, %r112, %r111, %r110;
	ld.global.u32 	%r114, [%rd37+16];
	ld.shared.u32 	%r115, [%r183+16];
	mad.lo.s32 	%r116, %r115, %r114, %r113;
	ld.global.u32 	%r117, [%rd37+20];
	ld.shared.u32 	%r118, [%r183+20];
	mad.lo.s32 	%r119, %r118, %r117, %r116;
	ld.global.u32 	%r120, [%rd37+24];
	ld.shared.u32 	%r121, [%r183+24];
	mad.lo.s32 	%r122, %r121, %r120, %r119;
	ld.global.u32 	%r123, [%rd37+28];
	ld.shared.u32 	%r124, [%r183+28];
	mad.lo.s32 	%r195, %r124, %r123, %r122;
	add.s32 	%r184, %r184, 16;
	add.s64 	%rd37, %rd37, 64;
	add.s32 	%r183, %r183, 64;
	setp.ne.s32 	%p15, %r184, 0;
	mov.u32 	%r190, %r11;
	@%p15 bra 	$L__BB0_8;
$L__BB0_9:
	setp.eq.s32 	%p16, %r7, 0;
	@%p16 bra 	$L__BB0_19;
	shl.b32 	%r126, %r18, 7;
	mov.u32 	%r127, _ZZ14convolution_1dPiS_S_iiE7s_array;
	add.s32 	%r29, %r127, %r126;
	setp.lt.u32 	%p17, %r8, 7;
	@%p17 bra 	$L__BB0_12;
	add.s32 	%r128, %r190, %r17;
	mul.wide.u32 	%rd14, %r128, 4;
	add.s64 	%rd15, %rd1, %rd14;
	ld.global.u32 	%r129, [%rd15];
	add.s32 	%r130, %r190, %r1;
	shl.b32 	%r131, %r130, 2;
	add.s32 	%r132, %r29, %r131;
	ld.shared.u32 	%r133, [%r132];
	mad.lo.s32 	%r134, %r133, %r129, %r195;
	cvt.u64.u32 	%rd16, %r17;
	cvt.u64.u32 	%rd17, %r190;
	add.s64 	%rd18, %rd17, %rd16;
	shl.b64 	%rd19, %rd18, 2;
	add.s64 	%rd20, %rd1, %rd19;
	ld.global.u32 	%r135, [%rd20+4];
	ld.shared.u32 	%r136, [%r132+4];
	mad.lo.s32 	%r137, %r136, %r135, %r134;
	ld.global.u32 	%r138, [%rd20+8];
	ld.shared.u32 	%r139, [%r132+8];
	mad.lo.s32 	%r140, %r139, %r138, %r137;
	ld.global.u32 	%r141, [%rd20+12];
	ld.shared.u32 	%r142, [%r132+12];
	mad.lo.s32 	%r143, %r142, %r141, %r140;
	ld.global.u32 	%r144, [%rd20+16];
	ld.shared.u32 	%r145, [%r132+16];
	mad.lo.s32 	%r146, %r145, %r144, %r143;
	ld.global.u32 	%r147, [%rd20+20];
	ld.shared.u32 	%r148, [%r132+20];
	mad.lo.s32 	%r149, %r148, %r147, %r146;
	ld.global.u32 	%r150, [%rd20+24];
	ld.shared.u32 	%r151, [%r132+24];
	mad.lo.s32 	%r152, %r151, %r150, %r149;
	ld.global.u32 	%r153, [%rd20+28];
	ld.shared.u32 	%r154, [%r132+28];
	mad.lo.s32 	%r195, %r154, %r153, %r152;
	add.s32 	%r190, %r190, 8;
$L__BB0_12:
	setp.eq.s32 	%p18, %r9, 0;
	@%p18 bra 	$L__BB0_19;
	setp.lt.u32 	%p19, %r10, 3;
	@%p19 bra 	$L__BB0_15;
	add.s32 	%r156, %r190, %r17;
	mul.wide.u32 	%rd21, %r156, 4;
	add.s64 	%rd22, %rd1, %rd21;
	ld.global.u32 	%r157, [%rd22];
	add.s32 	%r158, %r190, %r1;
	shl.b32 	%r159, %r158, 2;
	add.s32 	%r160, %r29, %r159;
	ld.shared.u32 	%r161, [%r160];
	mad.lo.s32 	%r162, %r161, %r157, %r195;
	cvt.u64.u32 	%rd23, %r17;
	cvt.u64.u32 	%rd24, %r190;
	add.s64 	%rd25, %rd24, %rd23;
	shl.b64 	%rd26, %rd25, 2;
	add.s64 	%rd27, %rd1, %rd26;
	ld.global.u32 	%r163, [%rd27+4];
	ld.shared.u32 	%r164, [%r160+4];
	mad.lo.s32 	%r165, %r164, %r163, %r162;
	ld.global.u32 	%r166, [%rd27+8];
	ld.shared.u32 	%r167, [%r160+8];
	mad.lo.s32 	%r168, %r167, %r166, %r165;
	ld.global.u32 	%r169, [%rd27+12];
	ld.shared.u32 	%r170, [%r160+12];
	mad.lo.s32 	%r195, %r170, %r169, %r168;
	add.s32 	%r190, %r190, 4;
$L__BB0_15:
	setp.eq.s32 	%p20, %r12, 0;
	@%p20 bra 	$L__BB0_19;
	setp.eq.s32 	%p21, %r12, 1;
	add.s32 	%r171, %r190, %r17;
	mul.wide.u32 	%rd28, %r171, 4;
	add.s64 	%rd29, %rd1, %rd28;
	ld.global.u32 	%r172, [%rd29];
	add.s32 	%r173, %r190, %r1;
	shl.b32 	%r174, %r173, 2;
	add.s32 	%r40, %r29, %r174;
	ld.shared.u32 	%r175, [%r40];
	mad.lo.s32 	%r195, %r175, %r172, %r195;
	@%p21 bra 	$L__BB0_19;
	setp.eq.s32 	%p22, %r12, 2;
	cvt.u64.u32 	%rd30, %r17;
	cvt.u64.u32 	%rd31, %r190;
	add.s64 	%rd32, %rd31, %rd30;
	shl.b64 	%rd33, %rd32, 2;
	add.s64 	%rd6, %rd1, %rd33;
	ld.global.u32 	%r176, [%rd6+4];
	ld.shared.u32 	%r177, [%r40+4];
	mad.lo.s32 	%r195, %r177, %r176, %r195;
	@%p22 bra 	$L__BB0_19;
	ld.global.u32 	%r178, [%rd6+8];
	ld.shared.u32 	%r179, [%r40+8];
	mad.lo.s32 	%r195, %r179, %r178, %r195;
$L__BB0_19:
	add.s32 	%r181, %r181, 1;
	setp.ne.s32 	%p23, %r181, %r48;
	@%p23 bra 	$L__BB0_6;
$L__BB0_20:
	mad.lo.s32 	%r180, %r47, %r4, %r2;
	cvta.to.global.u64 	%rd34, %rd8;
	mul.wide.s32 	%rd35, %r180, 4;
	add.s64 	%rd36, %rd34, %rd35;
	st.global.u32 	[%rd36], %r195;
	bar.sync 	0;
$L__BB0_21:
	ret;

}


// ===== COMPILED SASS (sm_100) =====

	.target	sm_100

	.elftype	@"ET_EXEC"


//--------------------- .note.nv.tkinfo           --------------------------
	.section	.note.nv.tkinfo,"",@"SHT_NOTE"
	.sectionflags	@"SHF_NOTE_NV_TKINFO"
	.tkinfo
        /*0018*/ 	.word	0x00000002
        /*0030*/ 	.string	""
        /*0030*/ 	.string	"ptxas"
        /*0030*/ 	.string	"Cuda compilation tools, release 13.0, V13.0.88"
        /*0030*/ 	.string	"Build cuda_13.0.r13.0/compiler.36424714_0"
        /*0030*/ 	.string	"-arch sm_100 -m 64 "



//--------------------- .note.nv.cuinfo           --------------------------
	.section	.note.nv.cuinfo,"",@"SHT_NOTE"
	.sectionflags	@"SHF_NOTE_NV_CUINFO"
        /*0018*/ 	.short	0x0002
        /*001a*/ 	.short	0x0064
        /*001c*/ 	.short	0x0082
	.zero		2


//--------------------- .nv.info                  --------------------------
	.section	.nv.info,"",@"SHT_CUDA_INFO"
	.align	4


	//----- nvinfo : EIATTR_REGCOUNT
	.align		4
        /*0000*/ 	.byte	0x04, 0x2f
        /*0002*/ 	.short	(.L_1 - .L_0)
	.align		4
.L_0:
        /*0004*/ 	.word	index@(_Z14convolution_1dPiS_S_ii)
        /*0008*/ 	.word	0x0000001f


	//----- nvinfo : EIATTR_FRAME_SIZE
	.align		4
.L_1:
        /*000c*/ 	.byte	0x04, 0x11
        /*000e*/ 	.short	(.L_3 - .L_2)
	.align		4
.L_2:
        /*0010*/ 	.word	index@(_Z14convolution_1dPiS_S_ii)
        /*0014*/ 	.word	0x00000000


	//----- nvinfo : EIATTR_MIN_STACK_SIZE
	.align		4
.L_3:
        /*0018*/ 	.byte	0x04, 0x12
        /*001a*/ 	.short	(.L_5 - .L_4)
	.align		4
.L_4:
        /*001c*/ 	.word	index@(_Z14convolution_1dPiS_S_ii)
        /*0020*/ 	.word	0x00000000
.L_5:


//--------------------- .nv.compat                --------------------------
	.section	.nv.compat,"",@"SHT_CUDA_COMPAT_INFO"
	.align	4
        /*0000*/ 	.byte	0x02, 0x09, 0x00, 0x00, 0x02, 0x02, 0x01, 0x00, 0x02, 0x05, 0x05, 0x00, 0x03, 0x07, 0x01, 0x01
        /*0010*/ 	.byte	0x02, 0x03, 0x00, 0x00, 0x02, 0x06, 0x01, 0x00, 0x04, 0x0b, 0x08, 0x00, 0x09, 0x00, 0x00, 0x00
        /*0020*/ 	.byte	0x00, 0x00, 0x00, 0x00


//--------------------- .nv.info._Z14convolution_1dPiS_S_ii --------------------------
	.section	.nv.info._Z14convolution_1dPiS_S_ii,"",@"SHT_CUDA_INFO"
	.sectionflags	@""
	.align	4


	//----- nvinfo : EIATTR_CUDA_API_VERSION
	.align		4
        /*0000*/ 	.byte	0x04, 0x37
        /*0002*/ 	.short	(.L_7 - .L_6)
.L_6:
        /*0004*/ 	.word	0x00000082


	//----- nvinfo : EIATTR_KPARAM_INFO
	.align		4
.L_7:
        /*0008*/ 	.byte	0x04, 0x17
        /*000a*/ 	.short	(.L_9 - .L_8)
.L_8:
        /*000c*/ 	.word	0x00000000
        /*0010*/ 	.short	0x0004
        /*0012*/ 	.short	0x001c
        /*0014*/ 	.byte	0x00, 0xf0, 0x11, 0x00


	//----- nvinfo : EIATTR_KPARAM_INFO
	.align		4
.L_9:
        /*0018*/ 	.byte	0x04, 0x17
        /*001a*/ 	.short	(.L_11 - .L_10)
.L_10:
        /*001c*/ 	.word	0x00000000
        /*0020*/ 	.short	0x0003
        /*0022*/ 	.short	0x0018
        /*0024*/ 	.byte	0x00, 0xf0, 0x11, 0x00


	//----- nvinfo : EIATTR_KPARAM_INFO
	.align		4
.L_11:
        /*0028*/ 	.byte	0x04, 0x17
        /*002a*/ 	.short	(.L_13 - .L_12)
.L_12:
        /*002c*/ 	.word	0x00000000
        /*0030*/ 	.short	0x0002
        /*0032*/ 	.short	0x0010
        /*0034*/ 	.byte	0x00, 0xf5, 0x21, 0x00


	//----- nvinfo : EIATTR_KPARAM_INFO
	.align		4
.L_13:
        /*0038*/ 	.byte	0x04, 0x17
        /*003a*/ 	.short	(.L_15 - .L_14)
.L_14:
        /*003c*/ 	.word	0x00000000
        /*0040*/ 	.short	0x0001
        /*0042*/ 	.short	0x0008
        /*0044*/ 	.byte	0x00, 0xf5, 0x21, 0x00


	//----- nvinfo : EIATTR_KPARAM_INFO
	.align		4
.L_15:
        /*0048*/ 	.byte	0x04, 0x17
        /*004a*/ 	.short	(.L_17 - .L_16)
.L_16:
        /*004c*/ 	.word	0x00000000
        /*0050*/ 	.short	0x0000
        /*0052*/ 	.short	0x0000
        /*0054*/ 	.byte	0x00, 0xf5, 0x21, 0x00


	//----- nvinfo : EIATTR_SPARSE_MMA_MASK
	.align		4
.L_17:
        /*0058*/ 	.byte	0x03, 0x50
        /*005a*/ 	.short	0x0000


	//----- nvinfo : EIATTR_MAXREG_COUNT
	.align		4
        /*005c*/ 	.byte	0x03, 0x1b
        /*005e*/ 	.short	0x00ff


	//----- nvinfo : EIATTR_NUM_BARRIERS
	.align		4
        /*0060*/ 	.byte	0x02, 0x4c
        /*0062*/ 	.byte	0x01
	.zero		1


	//----- nvinfo : EIATTR_MERCURY_ISA_VERSION
	.align		4
        /*0064*/ 	.byte	0x03, 0x5f
        /*0066*/ 	.short	0x0101


	//----- nvinfo : EIATTR_VRC_CTA_INIT_COUNT
	.align		4
        /*0068*/ 	.byte	0x02, 0x4a
	.zero		1
	.zero		1


	//----- nvinfo : EIATTR_EXIT_INSTR_OFFSETS
	.align		4
        /*006c*/ 	.byte	0x04, 0x1c
        /*006e*/ 	.short	(.L_19 - .L_18)


	//   ....[0]....
.L_18:
        /*0070*/ 	.word	0x00000260


	//   ....[1]....
        /*0074*/ 	.word	0x00000e40


	//----- nvinfo : EIATTR_CBANK_PARAM_SIZE
	.align		4
.L_19:
        /*0078*/ 	.byte	0x03, 0x19
        /*007a*/ 	.short	0x0020


	//----- nvinfo : EIATTR_PARAM_CBANK
	.align		4
        /*007c*/ 	.byte	0x04, 0x0a
        /*007e*/ 	.short	(.L_21 - .L_20)
	.align		4
.L_20:
        /*0080*/ 	.word	index@(.nv.constant0._Z14convolution_1dPiS_S_ii)
        /*0084*/ 	.short	0x0380
        /*0086*/ 	.short	0x0020


	//----- nvinfo : EIATTR_SW_WAR
	.align		4
.L_21:
        /*0088*/ 	.byte	0x04, 0x36
        /*008a*/ 	.short	(.L_23 - .L_22)
.L_22:
        /*008c*/ 	.word	0x00000008
.L_23:


//--------------------- .nv.callgraph             --------------------------
	.section	.nv.callgraph,"",@"SHT_CUDA_CALLGRAPH"
	.align	4
	.sectionentsize	8
	.align		4
        /*0000*/ 	.word	0x00000000
	.align		4
        /*0004*/ 	.word	0xffffffff
	.align		4
        /*0008*/ 	.word	0x00000000
	.align		4
        /*000c*/ 	.word	0xfffffffe
	.align		4
        /*0010*/ 	.word	0x00000000
	.align		4
        /*0014*/ 	.word	0xfffffffd
	.align		4
        /*0018*/ 	.word	0x00000000
	.align		4
        /*001c*/ 	.word	0xfffffffc


//--------------------- .text._Z14convolution_1dPiS_S_ii --------------------------
	.section	.text._Z14convolution_1dPiS_S_ii,"ax",@progbits
	.align	128
        .global         _Z14convolution_1dPiS_S_ii
        .type           _Z14convolution_1dPiS_S_ii,@function
        .size           _Z14convolution_1dPiS_S_ii,(.L_x_8 - _Z14convolution_1dPiS_S_ii)
        .other          _Z14convolution_1dPiS_S_ii,@"STO_CUDA_ENTRY STV_DEFAULT"
_Z14convolution_1dPiS_S_ii:
.text._Z14convolution_1dPiS_S_ii:
[----:B------:R-:W-:Y:S01]  /*0000*/  LDC R1, c[0x0][0x37c] ;  /* 0x0000df00ff017b82 */ /* 0x000fe20000000800 */
[----:B------:R-:W0:Y:S07]  /*0010*/  S2R R7, SR_CTAID.X ;  /* 0x0000000000077919 */ /* 0x000e2e0000002500 */
[----:B------:R-:W1:Y:S01]  /*0020*/  LDC.64 R2, c[0x0][0x398] ;  /* 0x0000e600ff027b82 */ /* 0x000e620000000a00 */
[----:B------:R-:W2:Y:S01]  /*0030*/  LDCU.64 UR10, c[0x0][0x358] ;  /* 0x00006b00ff0a77ac */ /* 0x000ea20008000a00 */
[----:B------:R-:W0:Y:S01]  /*0040*/  S2R R0, SR_TID.X ;  /* 0x0000000000007919 */ /* 0x000e220000002100 */
[----:B------:R-:W3:Y:S01]  /*0050*/  S2R R8, SR_CTAID.Y ;  /* 0x0000000000087919 */ /* 0x000ee20000002600 */
[----:B------:R-:W3:Y:S01]  /*0060*/  S2R R5, SR_TID.Y ;  /* 0x0000000000057919 */ /* 0x000ee20000002200 */
[----:B-1----:R-:W-:-:S04]  /*0070*/  LEA.HI R6, R3, R3, RZ, 0x1 ;  /* 0x0000000303067211 */ /* 0x002fc800078f08ff */
[----:B------:R-:W-:Y:S01]  /*0080*/  SHF.R.S32.HI R6, RZ, 0x1, R6 ;  /* 0x00000001ff067819 */ /* 0x000fe20000011406 */
[----:B0-----:R-:W-:-:S04]  /*0090*/  IMAD R4, R7, 0x1e, R0 ;  /* 0x0000001e07047824 */ /* 0x001fc800078e0200 */
[----:B------:R-:W-:Y:S02]  /*00a0*/  IMAD.IADD R11, R4, 0x1, -R6 ;  /* 0x00000001040b7824 */ /* 0x000fe400078e0a06 */
[----:B---3--:R-:W-:-:S03]  /*00b0*/  IMAD R7, R8, 0x1e, R5 ;  /* 0x0000001e08077824 */ /* 0x008fc600078e0205 */
[----:B------:R-:W-:Y:S02]  /*00c0*/  ISETP.GE.AND P1, PT, R11, R2, PT ;  /* 0x000000020b00720c */ /* 0x000fe40003f26270 */
[----:B------:R-:W-:Y:S02]  /*00d0*/  IADD3 R13, PT, PT, R7, -R6, RZ ;  /* 0x80000006070d7210 */ /* 0x000fe40007ffe0ff */
[----:B------:R-:W-:Y:S02]  /*00e0*/  ISETP.GT.AND P1, PT, R11, -0x1, !P1 ;  /* 0xffffffff0b00780c */ /* 0x000fe40004f24270 */
[----:B------:R-:W-:-:S04]  /*00f0*/  ISETP.GE.AND P0, PT, R13, R2, PT ;  /* 0x000000020d00720c */ /* 0x000fc80003f06270 */
[----:B------:R-:W-:-:S04]  /*0100*/  ISETP.GT.AND P0, PT, R13, -0x1, !P0 ;  /* 0xffffffff0d00780c */ /* 0x000fc80004704270 */
[----:B------:R-:W-:-:S13]  /*0110*/  PLOP3.LUT P0, PT, P0, P1, PT, 0x80, 0x8 ;  /* 0x000000000008781c */ /* 0x000fda0000703070 */
[----:B------:R-:W0:Y:S01]  /*0120*/  @P0 LDC.64 R8, c[0x0][0x380] ;  /* 0x0000e000ff080b82 */ /* 0x000e220000000a00 */
[----:B------:R-:W-:-:S04]  /*0130*/  @P0 IMAD R11, R13, R2, R11 ;  /* 0x000000020d0b0224 */ /* 0x000fc800078e020b */
[----:B0-----:R-:W-:-:S06]  /*0140*/  @P0 IMAD.WIDE R8, R11, 0x4, R8 ;  /* 0x000000040b080825 */ /* 0x001fcc00078e0208 */
[----:B--2---:R-:W2:Y:S01]  /*0150*/  @P0 LDG.E R8, desc[UR10][R8.64] ;  /* 0x0000000a08080981 */ /* 0x004ea2000c1e1900 */
[----:B------:R-:W0:Y:S01]  /*0160*/  S2UR UR5, SR_CgaCtaId ;  /* 0x00000000000579c3 */ /* 0x000e220000008800 */
[----:B------:R-:W-:Y:S01]  /*0170*/  UMOV UR4, 0x400 ;  /* 0x0000040000047882 */ /* 0x000fe20000000000 */
[----:B------:R-:W-:Y:S02]  /*0180*/  VIMNMX.U32 R10, PT, PT, R0, R5, !PT ;  /* 0x00000005000a7248 */ /* 0x000fe40007fe0000 */
[----:B------:R-:W-:Y:S02]  /*0190*/  VIMNMX R13, PT, PT, R4, R7, !PT ;  /* 0x00000007040d7248 */ /* 0x000fe40007fe0100 */
[----:B------:R-:W-:-:S04]  /*01a0*/  ISETP.GT.U32.AND P1, PT, R10, 0x1d, PT ;  /* 0x0000001d0a00780c */ /* 0x000fc80003f24070 */
[----:B------:R-:W-:Y:S01]  /*01b0*/  ISETP.GE.OR P1, PT, R13, R2, P1 ;  /* 0x000000020d00720c */ /* 0x000fe20000f26670 */
[----:B0-----:R-:W-:-:S06]  /*01c0*/  ULEA UR4, UR5, UR4, 0x18 ;  /* 0x0000000405047291 */ /* 0x001fcc000f8ec0ff */
[----:B------:R-:W-:-:S05]  /*01d0*/  @P0 MOV R6, UR4 ;  /* 0x0000000400060c02 */ /* 0x000fca0008000f00 */
[----:B------:R-:W-:Y:S01]  /*01e0*/  @P0 IMAD R11, R5, 0x80, R6 ;  /* 0x00000080050b0824 */ /* 0x000fe200078e0206 */
[----:B------:R-:W-:-:S04]  /*01f0*/  @!P0 MOV R6, UR4 ;  /* 0x0000000400068c02 */ /* 0x000fc80008000f00 */
[----:B------:R-:W-:Y:S01]  /*0200*/  @P0 LEA R11, R0, R11, 0x2 ;  /* 0x0000000b000b0211 */ /* 0x000fe200078e10ff */
[----:B------:R-:W-:-:S04]  /*0210*/  @!P0 IMAD R15, R5, 0x80, R6 ;  /* 0x00000080050f8824 */ /* 0x000fc800078e0206 */
[----:B------:R-:W-:Y:S01]  /*0220*/  @!P0 IMAD R15, R0, 0x4, R15 ;  /* 0x00000004000f8824 */ /* 0x000fe200078e020f */
[----:B--2---:R0:W-:Y:S04]  /*0230*/  @P0 STS [R11], R8 ;  /* 0x000000080b000388 */ /* 0x0041e80000000800 */
[----:B------:R0:W-:Y:S01]  /*0240*/  @!P0 STS [R15], RZ ;  /* 0x000000ff0f008388 */ /* 0x0001e20000000800 */
[----:B------:R-:W-:Y:S06]  /*0250*/  BAR.SYNC.DEFER_BLOCKING 0x0 ;  /* 0x0000000000007b1d */ /* 0x000fec0000010000 */
[----:B------:R-:W-:Y:S05]  /*0260*/  @P1 EXIT ;  /* 0x000000000000194d */ /* 0x000fea0003800000 */
[----:B------:R-:W-:Y:S01]  /*0270*/  ISETP.GE.AND P0, PT, R3, 0x1, PT ;  /* 0x000000010300780c */ /* 0x000fe20003f06270 */
[----:B0-----:R-:W-:-:S12]  /*0280*/  HFMA2 R11, -RZ, RZ, 0, 0 ;  /* 0x00000000ff0b7431 */ /* 0x001fd800000001ff */
[----:B------:R-:W-:Y:S05]  /*0290*/  @!P0 BRA `(.L_x_0) ;  /* 0x0000000800d08947 */ /* 0x000fea0003800000 */
[----:B------:R-:W0:Y:S01]  /*02a0*/  LDCU.64 UR6, c[0x0][0x388] ;  /* 0x00007100ff0677ac */ /* 0x000e220008000a00 */
[C---:B------:R-:W-:Y:S01]  /*02b0*/  LOP3.LUT R14, R3.reuse, 0xf, RZ, 0xc0, !PT ;  /* 0x0000000f030e7812 */ /* 0x040fe200078ec0ff */
[----:B------:R-:W-:Y:S01]  /*02c0*/  IMAD R9, R0, 0x4, R6 ;  /* 0x0000000400097824 */ /* 0x000fe200078e0206 */
[C---:B------:R-:W-:Y:S01]  /*02d0*/  LOP3.LUT R15, R3.reuse, 0x7, RZ, 0xc0, !PT ;  /* 0x00000007030f7812 */ /* 0x040fe200078ec0ff */
[----:B------:R-:W-:Y:S01]  /*02e0*/  UMOV UR4, URZ ;  /* 0x000000ff00047c82 */ /* 0x000fe20008000000 */
[----:B------:R-:W-:Y:S01]  /*02f0*/  LOP3.LUT R6, R3, 0x7ffffff0, RZ, 0xc0, !PT ;  /* 0x7ffffff003067812 */ /* 0x000fe200078ec0ff */
[----:B------:R-:W-:Y:S01]  /*0300*/  VIADD R2, R14, 0xffffffff ;  /* 0xffffffff0e027836 */ /* 0x000fe20000000000 */
[----:B------:R-:W-:Y:S01]  /*0310*/  IADD3 R8, PT, PT, R15, -0x1, RZ ;  /* 0xffffffff0f087810 */ /* 0x000fe20007ffe0ff */
[----:B------:R-:W-:Y:S01]  /*0320*/  VIADD R9, R9, 0x20 ;  /* 0x0000002009097836 */ /* 0x000fe20000000000 */
[----:B------:R-:W-:Y:S02]  /*0330*/  MOV R11, RZ ;  /* 0x000000ff000b7202 */ /* 0x000fe40000000f00 */
[----:B------:R-:W-:-:S02]  /*0340*/  ISETP.GE.U32.AND P1, PT, R8, 0x3, PT ;  /* 0x000000030800780c */ /* 0x000fc40003f26070 */
[----:B------:R-:W-:Y:S02]  /*0350*/  ISETP.GE.U32.AND P0, PT, R2, 0x7, PT ;  /* 0x000000070200780c */ /* 0x000fe40003f06070 */
[----:B------:R-:W-:Y:S02]  /*0360*/  LOP3.LUT R8, R3, 0x3, RZ, 0xc0, !PT ;  /* 0x0000000303087812 */ /* 0x000fe400078ec0ff */
[----:B------:R-:W-:Y:S01]  /*0370*/  IADD3 R10, PT, PT, -R6, RZ, RZ ;  /* 0x000000ff060a7210 */ /* 0x000fe20007ffe1ff */
[----:B0-----:R-:W-:-:S04]  /*0380*/  UIADD3 UR6, UP0, UPT, UR6, 0x20, URZ ;  /* 0x0000002006067890 */ /* 0x001fc8000ff1e0ff */
[----:B------:R-:W-:-:S12]  /*0390*/  UIADD3.X UR7, UPT, UPT, URZ, UR7, URZ, UP0, !UPT ;  /* 0x00000007ff077290 */ /* 0x000fd800087fe4ff */
.L_x_6:
[----:B------:R-:W0:Y:S01]  /*03a0*/  LDCU UR5, c[0x0][0x39c] ;  /* 0x00007380ff0577ac */ /* 0x000e220008000800 */
[----:B------:R-:W-:Y:S01]  /*03b0*/  VIADD R16, R5, UR4 ;  /* 0x0000000405107c36 */ /* 0x000fe20008000000 */
[----:B------:R-:W-:Y:S01]  /*03c0*/  MOV R17, RZ ;  /* 0x000000ff00117202 */ /* 0x000fe20000000f00 */
[----:B0-----:R-:W-:Y:S02]  /*03d0*/  UISETP.GE.U32.AND UP0, UPT, UR5, 0x10, UPT ;  /* 0x000000100500788c */ /* 0x001fe4000bf06070 */
[----:B------:R-:W-:Y:S02]  /*03e0*/  UIMAD UR12, UR4, UR5, URZ ;  /* 0x00000005040c72a4 */ /* 0x000fe4000f8e02ff */
[----:B------:R-:W-:-:S04]  /*03f0*/  UIADD3 UR4, UPT, UPT, UR4, 0x1, URZ ;  /* 0x0000000104047890 */ /* 0x000fc8000fffe0ff */
[----:B------:R-:W-:Y:S01]  /*0400*/  UISETP.NE.AND UP1, UPT, UR4, UR5, UPT ;  /* 0x000000050400728c */ /* 0x000fe2000bf25270 */
[----:B------:R-:W-:Y:S10]  /*0410*/  BRA.U !UP0, `(.L_x_1) ;  /* 0x0000000108fc7547 */ /* 0x000ff4000b800000 */
[----:B------:R-:W-:-:S06]  /*0420*/  UIMAD.WIDE.U32 UR8, UR12, 0x4, UR6 ;  /* 0x000000040c0878a5 */ /* 0x000fcc000f8e0006 */
[----:B------:R-:W-:Y:S01]  /*0430*/  MOV R13, UR9 ;  /* 0x00000009000d7c02 */ /* 0x000fe20008000f00 */
[----:B------:R-:W-:Y:S01]  /*0440*/  IMAD.U32 R12, RZ, RZ, UR8 ;  /* 0x00000008ff0c7e24 */ /* 0x000fe2000f8e00ff */
[----:B------:R-:W-:Y:S01]  /*0450*/  MOV R3, UR9 ;  /* 0x0000000900037c02 */ /* 0x000fe20008000f00 */
[----:B------:R-:W-:Y:S01]  /*0460*/  IMAD.U32 R2, RZ, RZ, UR8 ;  /* 0x00000008ff027e24 */ /* 0x000fe2000f8e00ff */
[----:B------:R-:W-:Y:S01]  /*0470*/  MOV R3, R13 ;  /* 0x0000000d00037202 */ /* 0x000fe20000000f00 */
[----:B------:R-:W-:Y:S02]  /*0480*/  IMAD R12, R16, 0x80, R9 ;  /* 0x00000080100c7824 */ /* 0x000fe400078e0209 */
[----:B------:R-:W-:-:S07]  /*0490*/  IMAD.MOV.U32 R13, RZ, RZ, R10 ;  /* 0x000000ffff0d7224 */ /* 0x000fce00078e000a */
.L_x_2:
[----:B------:R-:W2:Y:S04]  /*04a0*/  LDG.E R24, desc[UR10][R2.64+-0x20] ;  /* 0xffffe00a02187981 */ /* 0x000ea8000c1e1900 */
[----:B------:R-:W3:Y:S04]  /*04b0*/  LDG.E R26, desc[UR10][R2.64+-0x1c] ;  /* 0xffffe40a021a7981 */ /* 0x000ee8000c1e1900 */
[----:B------:R-:W4:Y:S04]  /*04c0*/  LDG.E R19, desc[UR10][R2.64+-0x18] ;  /* 0xffffe80a02137981 */ /* 0x000f28000c1e1900 */
[----:B------:R-:W5:Y:S04]  /*04d0*/  LDG.E R21, desc[UR10][R2.64+-0x14] ;  /* 0xffffec0a02157981 */ /* 0x000f68000c1e1900 */
[----:B------:R-:W5:Y:S04]  /*04e0*/  LDG.E R22, desc[UR10][R2.64+-0x10] ;  /* 0xfffff00a02167981 */ /* 0x000f68000c1e1900 */
[----:B------:R-:W5:Y:S04]  /*04f0*/  LDG.E R20, desc[UR10][R2.64+-0xc] ;  /* 0xfffff40a02147981 */ /* 0x000f68000c1e1900 */
[----:B------:R-:W5:Y:S04]  /*0500*/  LDG.E R18, desc[UR10][R2.64+-0x8] ;  /* 0xfffff80a02127981 */ /* 0x000f68000c1e1900 */
[----:B------:R-:W2:Y:S04]  /*0510*/  LDS R23, [R12+-0x20] ;  /* 0xffffe0000c177984 */ /* 0x000ea80000000800 */
[----:B------:R-:W5:Y:S04]  /*0520*/  LDG.E R17, desc[UR10][R2.64+-0x4] ;  /* 0xfffffc0a02117981 */ /* 0x000f68000c1e1900 */
[----:B------:R-:W3:Y:S04]  /*0530*/  LDS R25, [R12+-0x1c] ;  /* 0xffffe4000c197984 */ /* 0x000ee80000000800 */
[----:B------:R-:W-:Y:S01]  /*0540*/  LDS R27, [R12+-0x14] ;  /* 0xffffec000c1b7984 */ /* 0x000fe20000000800 */
[----:B--2---:R-:W-:-:S03]  /*0550*/  IMAD R23, R24, R23, R11 ;  /* 0x0000001718177224 */ /* 0x004fc600078e020b */
[----:B------:R-:W4:Y:S01]  /*0560*/  LDS R24, [R12+-0x18] ;  /* 0xffffe8000c187984 */ /* 0x000f220000000800 */
[----:B---3--:R-:W-:-:S03]  /*0570*/  IMAD R26, R26, R25, R23 ;  /* 0x000000191a1a7224 */ /* 0x008fc600078e0217 */
[----:B------:R-:W2:Y:S04]  /*0580*/  LDG.E R11, desc[UR10][R2.64] ;  /* 0x0000000a020b7981 */ /* 0x000ea8000c1e1900 */
[----:B------:R-:W0:Y:S04]  /*0590*/  LDS R23, [R12+-0x10] ;  /* 0xfffff0000c177984 */ /* 0x000e280000000800 */
[----:B------:R-:W1:Y:S01]  /*05a0*/  LDS R25, [R12+-0xc] ;  /* 0xfffff4000c197984 */ /* 0x000e620000000800 */
[----:B----4-:R-:W-:-:S03]  /*05b0*/  IMAD R24, R19, R24, R26 ;  /* 0x0000001813187224 */ /* 0x010fc600078e021a */
[----:B------:R-:W3:Y:S01]  /*05c0*/  LDG.E R19, desc[UR10][R2.64+0x4] ;  /* 0x0000040a02137981 */ /* 0x000ee2000c1e1900 */
[----:B-----5:R-:W-:-:S03]  /*05d0*/  IMAD R24, R21, R27, R24 ;  /* 0x0000001b15187224 */ /* 0x020fc600078e0218 */
[----:B------:R-:W4:Y:S04]  /*05e0*/  LDG.E R21, desc[UR10][R2.64+0x8] ;  /* 0x0000080a02157981 */ /* 0x000f28000c1e1900 */
[----:B------:R-:W5:Y:S01]  /*05f0*/  LDS R27, [R12+-0x8] ;  /* 0xfffff8000c1b7984 */ /* 0x000f620000000800 */
[----:B0-----:R-:W-:-:S03]  /*0600*/  IMAD R24, R22, R23, R24 ;  /* 0x0000001716187224 */ /* 0x001fc600078e0218 */
[----:B------:R-:W4:Y:S01]  /*0610*/  LDG.E R22, desc[UR10][R2.64+0xc] ;  /* 0x00000c0a02167981 */ /* 0x000f22000c1e1900 */
[----:B-1----:R-:W-:-:S03]  /*0620*/  IMAD R25, R20, R25, R24 ;  /* 0x0000001914197224 */ /* 0x002fc600078e0218 */
[----:B------:R-:W4:Y:S04]  /*0630*/  LDG.E R23, desc[UR10][R2.64+0x10] ;  /* 0x0000100a02177981 */ /* 0x000f28000c1e1900 */
[----:B------:R-:W4:Y:S04]  /*0640*/  LDG.E R24, desc[UR10][R2.64+0x14] ;  /* 0x0000140a02187981 */ /* 0x000f28000c1e1900 */
[----:B------:R-:W4:Y:S01]  /*0650*/  LDG.E R20, desc[UR10][R2.64+0x18] ;  /* 0x0000180a02147981 */ /* 0x000f22000c1e1900 */
[----:B-----5:R-:W-:-:S03]  /*0660*/  IMAD R26, R18, R27, R25 ;  /* 0x0000001b121a7224 */ /* 0x020fc600078e0219 */
[----:B------:R0:W5:Y:S04]  /*0670*/  LDG.E R18, desc[UR10][R2.64+0x1c] ;  /* 0x00001c0a02127981 */ /* 0x000168000c1e1900 */
[----:B------:R-:W1:Y:S04]  /*0680*/  LDS R25, [R12+-0x4] ;  /* 0xfffffc000c197984 */ /* 0x000e680000000800 */
[----:B------:R-:W-:Y:S01]  /*0690*/  LDS R27, [R12+0x8] ;  /* 0x000008000c1b7984 */ /* 0x000fe20000000800 */
[----:B-1----:R-:W-:-:S03]  /*06a0*/  IMAD R26, R17, R25, R26 ;  /* 0x00000019111a7224 */ /* 0x002fc600078e021a */
[----:B------:R-:W2:Y:S04]  /*06b0*/  LDS R17, [R12] ;  /* 0x000000000c117984 */ /* 0x000ea80000000800 */
[----:B------:R-:W3:Y:S01]  /*06c0*/  LDS R25, [R12+0x4] ;  /* 0x000004000c197984 */ /* 0x000ee20000000800 */
[----:B------:R-:W-:-:S04]  /*06d0*/  IADD3 R13, PT, PT, R13, 0x10, RZ ;  /* 0x000000100d0d7810 */ /* 0x000fc80007ffe0ff */
[----:B------:R-:W-:Y:S02]  /*06e0*/  ISETP.NE.AND P2, PT, R13, RZ, PT ;  /* 0x000000ff0d00720c */ /* 0x000fe40003f45270 */
[----:B0-----:R-:W-:-:S05]  /*06f0*/  IADD3 R2, P3, PT, R2, 0x40, RZ ;  /* 0x0000004002027810 */ /* 0x001fca0007f7e0ff */
[----:B------:R-:W-:Y:S02]  /*0700*/  IMAD.X R3, RZ, RZ, R3, P3 ;  /* 0x000000ffff037224 */ /* 0x000fe400018e0603 */
[----:B--2---:R-:W-:Y:S02]  /*0710*/  IMAD R26, R11, R17, R26 ;  /* 0x000000110b1a7224 */ /* 0x004fe400078e021a */
[----:B------:R-:W0:Y:S04]  /*0720*/  LDS R11, [R12+0xc] ;  /* 0x00000c000c0b7984 */ /* 0x000e280000000800 */
[----:B------:R-:W-:Y:S01]  /*0730*/  LDS R17, [R12+0x14] ;  /* 0x000014000c117984 */ /* 0x000fe20000000800 */
[----:B---3--:R-:W-:-:S03]  /*0740*/  IMAD R28, R19, R25, R26 ;  /* 0x00000019131c7224 */ /* 0x008fc600078e021a */
[----:B------:R-:W1:Y:S01]  /*0750*/  LDS R26, [R12+0x10] ;  /* 0x000010000c1a7984 */ /* 0x000e620000000800 */
[----:B----4-:R-:W-:-:S03]  /*0760*/  IMAD R27, R21, R27, R28 ;  /* 0x0000001b151b7224 */ /* 0x010fc600078e021c */
[----:B------:R-:W2:Y:S04]  /*0770*/  LDS R21, [R12+0x18] ;  /* 0x000018000c157984 */ /* 0x000ea80000000800 */
[----:B------:R3:W5:Y:S01]  /*0780*/  LDS R19, [R12+0x1c] ;  /* 0x00001c000c137984 */ /* 0x0007620000000800 */
[----:B0-----:R-:W-:Y:S01]  /*0790*/  IMAD R11, R22, R11, R27 ;  /* 0x0000000b160b7224 */ /* 0x001fe200078e021b */
[----:B---3--:R-:W-:-:S03]  /*07a0*/  IADD3 R12, PT, PT, R12, 0x40, RZ ;  /* 0x000000400c0c7810 */ /* 0x008fc60007ffe0ff */
[----:B-1----:R-:W-:-:S04]  /*07b0*/  IMAD R11, R23, R26, R11 ;  /* 0x0000001a170b7224 */ /* 0x002fc800078e020b */
[----:B------:R-:W-:-:S04]  /*07c0*/  IMAD R11, R24, R17, R11 ;  /* 0x00000011180b7224 */ /* 0x000fc800078e020b */
[----:B--2---:R-:W-:-:S04]  /*07d0*/  IMAD R11, R20, R21, R11 ;  /* 0x00000015140b7224 */ /* 0x004fc800078e020b */
[----:B-----5:R-:W-:Y:S01]  /*07e0*/  IMAD R11, R18, R19, R11 ;  /* 0x00000013120b7224 */ /* 0x020fe200078e020b */
[----:B------:R-:W-:Y:S06]  /*07f0*/  @P2 BRA `(.L_x_2) ;  /* 0xfffffffc00282947 */ /* 0x000fec000383ffff */
[----:B------:R-:W-:-:S07]  /*0800*/  IMAD.MOV.U32 R17, RZ, RZ, R6 ;  /* 0x000000ffff117224 */ /* 0x000fce00078e0006 */
.L_x_1:
[----:B------:R-:W-:-:S13]  /*0810*/  ISETP.NE.AND P2, PT, R14, RZ, PT ;  /* 0x000000ff0e00720c */ /* 0x000fda0003f45270 */
[----:B------:R-:W-:Y:S05]  /*0820*/  @!P2 BRA `(.L_x_3) ;  /* 0x000000040068a947 */ /* 0x000fea0003800000 */
[----:B------:R-:W0:Y:S01]  /*0830*/  S2UR UR8, SR_CgaCtaId ;  /* 0x00000000000879c3 */ /* 0x000e220000008800 */
[----:B------:R-:W-:Y:S01]  /*0840*/  UMOV UR5, 0x400 ;  /* 0x0000040000057882 */ /* 0x000fe20000000000 */
[----:B------:R-:W-:Y:S01]  /*0850*/  ISETP.NE.AND P2, PT, R15, RZ, PT ;  /* 0x000000ff0f00720c */ /* 0x000fe20003f45270 */
[----:B0-----:R-:W-:-:S06]  /*0860*/  ULEA UR5, UR8, UR5, 0x18 ;  /* 0x0000000508057291 */ /* 0x001fcc000f8ec0ff */
[----:B------:R-:W-:Y:S01]  /*0870*/  LEA R16, R16, UR5, 0x7 ;  /* 0x0000000510107c11 */ /* 0x000fe2000f8e38ff */
[----:B------:R-:W-:Y:S06]  /*0880*/  @!P0 BRA `(.L_x_4) ;  /* 0x00000000008c8947 */ /* 0x000fec0003800000 */
[----:B------:R-:W0:Y:S01]  /*0890*/  LDC.64 R12, c[0x0][0x388] ;  /* 0x0000e200ff0c7b82 */ /* 0x000e220000000a00 */
[C---:B------:R-:W-:Y:S02]  /*08a0*/  IADD3 R19, PT, PT, R17.reuse, UR12, RZ ;  /* 0x0000000c11137c10 */ /* 0x040fe4000fffe0ff */
[----:B------:R-:W-:-:S05]  /*08b0*/  IADD3 R18, P3, PT, R17, UR12, RZ ;  /* 0x0000000c11127c10 */ /* 0x000fca000ff7e0ff */
[----:B------:R-:W1:Y:S01]  /*08c0*/  LDC.64 R2, c[0x0][0x388] ;  /* 0x0000e200ff027b82 */ /* 0x000e620000000a00 */
[----:B0-----:R-:W-:Y:S01]  /*08d0*/  IMAD.WIDE.U32 R12, R19, 0x4, R12 ;  /* 0x00000004130c7825 */ /* 0x001fe200078e000c */
[----:B------:R-:W-:-:S05]  /*08e0*/  IADD3.X R19, PT, PT, RZ, RZ, RZ, P3, !PT ;  /* 0x000000ffff137210 */ /* 0x000fca0001ffe4ff */
[----:B------:R0:W2:Y:S01]  /*08f0*/  LDG.E R12, desc[UR10][R12.64] ;  /* 0x0000000a0c0c7981 */ /* 0x0000a2000c1e1900 */
[----:B-1----:R-:W-:-:S04]  /*0900*/  LEA R2, P3, R18, R2, 0x2 ;  /* 0x0000000212027211 */ /* 0x002fc800078610ff */
[----:B------:R-:W-:-:S05]  /*0910*/  LEA.HI.X R3, R18, R3, R19, 0x2, P3 ;  /* 0x0000000312037211 */ /* 0x000fca00018f1413 */
[----:B------:R-:W3:Y:S04]  /*0920*/  LDG.E R24, desc[UR10][R2.64+0x4] ;  /* 0x0000040a02187981 */ /* 0x000ee8000c1e1900 */
[----:B------:R-:W4:Y:S04]  /*0930*/  LDG.E R18, desc[UR10][R2.64+0x8] ;  /* 0x0000080a02127981 */ /* 0x000f28000c1e1900 */
[----:B------:R-:W5:Y:S04]  /*0940*/  LDG.E R22, desc[UR10][R2.64+0xc] ;  /* 0x00000c0a02167981 */ /* 0x000f68000c1e1900 */
[----:B------:R-:W5:Y:S04]  /*0950*/  LDG.E R21, desc[UR10][R2.64+0x10] ;  /* 0x0000100a02157981 */ /* 0x000f68000c1e1900 */
[----:B------:R-:W5:Y:S04]  /*0960*/  LDG.E R20, desc[UR10][R2.64+0x14] ;  /* 0x0000140a02147981 */ /* 0x000f68000c1e1900 */
[----:B------:R-:W5:Y:S04]  /*0970*/  LDG.E R19, desc[UR10][R2.64+0x18] ;  /* 0x0000180a02137981 */ /* 0x000f68000c1e1900 */
[----:B------:R1:W5:Y:S01]  /*0980*/  LDG.E R23, desc[UR10][R2.64+0x1c] ;  /* 0x00001c0a02177981 */ /* 0x000362000c1e1900 */
[----:B------:R-:W-:-:S05]  /*0990*/  IMAD.IADD R25, R17, 0x1, R0 ;  /* 0x0000000111197824 */ /* 0x000fca00078e0200 */
[----:B------:R-:W-:-:S05]  /*09a0*/  LEA R25, R25, R16, 0x2 ;  /* 0x0000001019197211 */ /* 0x000fca00078e10ff */
[----:B------:R-:W2:Y:S04]  /*09b0*/  LDS R26, [R25] ;  /* 0x00000000191a7984 */ /* 0x000ea80000000800 */
[----:B------:R-:W3:Y:S04]  /*09c0*/  LDS R28, [R25+0x4] ;  /* 0x00000400191c7984 */ /* 0x000ee80000000800 */
[----:B0-----:R-:W4:Y:S04]  /*09d0*/  LDS R13, [R25+0x8] ;  /* 0x00000800190d7984 */ /* 0x001f280000000800 */
[----:B-1----:R-:W-:Y:S01]  /*09e0*/  LDS R2, [R25+0x18] ;  /* 0x0000180019027984 */ /* 0x002fe20000000800 */
[----:B------:R-:W-:Y:S01]  /*09f0*/  IADD3 R17, PT, PT, R17, 0x8, RZ ;  /* 0x0000000811117810 */ /* 0x000fe20007ffe0ff */
[----:B--2---:R-:W-:-:S02]  /*0a00*/  IMAD R27, R12, R26, R11 ;  /* 0x0000001a0c1b7224 */ /* 0x004fc400078e020b */
[----:B------:R-:W5:Y:S04]  /*0a10*/  LDS R11, [R25+0xc] ;  /* 0x00000c00190b7984 */ /* 0x000f680000000800 */
[----:B------:R-:W0:Y:S04]  /*0a20*/  LDS R12, [R25+0x10] ;  /* 0x00001000190c7984 */ /* 0x000e280000000800 */
[----:B------:R-:W1:Y:S01]  /*0a30*/  LDS R26, [R25+0x14] ;  /* 0x00001400191a7984 */ /* 0x000e620000000800 */
[----:B---3--:R-:W-:-:S03]  /*0a40*/  IMAD R27, R24, R28, R27 ;  /* 0x0000001c181b7224 */ /* 0x008fc600078e021b */
[----:B------:R-:W2:Y:S01]  /*0a50*/  LDS R24, [R25+0x1c] ;  /* 0x00001c0019187984 */ /* 0x000ea20000000800 */
[----:B----4-:R-:W-:-:S04]  /*0a60*/  IMAD R13, R18, R13, R27 ;  /* 0x0000000d120d7224 */ /* 0x010fc800078e021b */
[----:B-----5:R-:W-:-:S04]  /*0a70*/  IMAD R11, R22, R11, R13 ;  /* 0x0000000b160b7224 */ /* 0x020fc800078e020d */
[----:B0-----:R-:W-:-:S04]  /*0a80*/  IMAD R11, R21, R12, R11 ;  /* 0x0000000c150b7224 */ /* 0x001fc800078e020b */
[----:B-1----:R-:W-:-:S04]  /*0a90*/  IMAD R11, R20, R26, R11 ;  /* 0x0000001a140b7224 */ /* 0x002fc800078e020b */
[----:B------:R-:W-:-:S04]  /*0aa0*/  IMAD R11, R19, R2, R11 ;  /* 0x00000002130b7224 */ /* 0x000fc800078e020b */
[----:B--2---:R-:W-:-:S07]  /*0ab0*/  IMAD R11, R23, R24, R11 ;  /* 0x00000018170b7224 */ /* 0x004fce00078e020b */
.L_x_4:
[----:B------:R-:W-:Y:S05]  /*0ac0*/  @!P2 BRA `(.L_x_3) ;  /* 0x0000000000c0a947 */ /* 0x000fea0003800000 */
[----:B------:R-:W-:Y:S01]  /*0ad0*/  ISETP.NE.AND P2, PT, R8, RZ, PT ;  /* 0x000000ff0800720c */ /* 0x000fe20003f45270 */
[----:B------:R-:W-:-:S12]  /*0ae0*/  @!P1 BRA `(.L_x_5) ;  /* 0x00000000005c9947 */ /* 0x000fd80003800000 */
[----:B------:R-:W0:Y:S01]  /*0af0*/  LDC.64 R12, c[0x0][0x388] ;  /* 0x0000e200ff0c7b82 */ /* 0x000e220000000a00 */
[C---:B------:R-:W-:Y:S01]  /*0b00*/  IADD3 R18, P3, PT, R17.reuse, UR12, RZ ;  /* 0x0000000c11127c10 */ /* 0x040fe2000ff7e0ff */
[----:B------:R-:W-:-:S03]  /*0b10*/  VIADD R19, R17, UR12 ;  /* 0x0000000c11137c36 */ /* 0x000fc60008000000 */
[----:B------:R-:W-:-:S03]  /*0b20*/  IADD3.X R20, PT, PT, RZ, RZ, RZ, P3, !PT ;  /* 0x000000ffff147210 */ /* 0x000fc60001ffe4ff */
[----:B------:R-:W1:Y:S01]  /*0b30*/  LDC.64 R2, c[0x0][0x388] ;  /* 0x0000e200ff027b82 */ /* 0x000e620000000a00 */
[----:B0-----:R-:W-:-:S06]  /*0b40*/  IMAD.WIDE.U32 R12, R19, 0x4, R12 ;  /* 0x00000004130c7825 */ /* 0x001fcc00078e000c */
[----:B------:R-:W2:Y:S01]  /*0b50*/  LDG.E R12, desc[UR10][R12.64] ;  /* 0x0000000a0c0c7981 */ /* 0x000ea2000c1e1900 */
[----:B-1----:R-:W-:-:S04]  /*0b60*/  LEA R2, P3, R18, R2, 0x2 ;  /* 0x0000000212027211 */ /* 0x002fc800078610ff */
[----:B------:R-:W-:-:S05]  /*0b70*/  LEA.HI.X R3, R18, R3, R20, 0x2, P3 ;  /* 0x0000000312037211 */ /* 0x000fca00018f1414 */
[----:B------:R-:W3:Y:S04]  /*0b80*/  LDG.E R21, desc[UR10][R2.64+0x4] ;  /* 0x0000040a02157981 */ /* 0x000ee8000c1e1900 */
[----:B------:R-:W4:Y:S04]  /*0b90*/  LDG.E R23, desc[UR10][R2.64+0x8] ;  /* 0x0000080a02177981 */ /* 0x000f28000c1e1900 */
[----:B------:R-:W5:Y:S01]  /*0ba0*/  LDG.E R25, desc[UR10][R2.64+0xc] ;  /* 0x00000c0a02197981 */ /* 0x000f62000c1e1900 */
[----:B------:R-:W-:-:S05]  /*0bb0*/  IADD3 R19, PT, PT, R17, R0, RZ ;  /* 0x0000000011137210 */ /* 0x000fca0007ffe0ff */
[----:B------:R-:W-:-:S05]  /*0bc0*/  IMAD R19, R19, 0x4, R16 ;  /* 0x0000000413137824 */ /* 0x000fca00078e0210 */
[----:B------:R-:W2:Y:S04]  /*0bd0*/  LDS R18, [R19] ;  /* 0x0000000013127984 */ /* 0x000ea80000000800 */
[----:B------:R-:W3:Y:S04]  /*0be0*/  LDS R20, [R19+0x4] ;  /* 0x0000040013147984 */ /* 0x000ee80000000800 */
[----:B------:R-:W4:Y:S04]  /*0bf0*/  LDS R22, [R19+0x8] ;  /* 0x0000080013167984 */ /* 0x000f280000000800 */
[----:B------:R-:W5:Y:S01]  /*0c00*/  LDS R24, [R19+0xc] ;  /* 0x00000c0013187984 */ /* 0x000f620000000800 */
[----:B------:R-:W-:Y:S01]  /*0c10*/  IADD3 R17, PT, PT, R17, 0x4, RZ ;  /* 0x0000000411117810 */ /* 0x000fe20007ffe0ff */
[----:B--2---:R-:W-:-:S04]  /*0c20*/  IMAD R18, R12, R18, R11 ;  /* 0x000000120c127224 */ /* 0x004fc800078e020b */
[----:B---3--:R-:W-:-:S04]  /*0c30*/  IMAD R18, R21, R20, R18 ;  /* 0x0000001415127224 */ /* 0x008fc800078e0212 */
[----:B----4-:R-:W-:-:S04]  /*0c40*/  IMAD R18, R23, R22, R18 ;  /* 0x0000001617127224 */ /* 0x010fc800078e0212 */
[----:B-----5:R-:W-:-:S07]  /*0c50*/  IMAD R11, R25, R24, R18 ;  /* 0x00000018190b7224 */ /* 0x020fce00078e0212 */
.L_x_5:
[----:B------:R-:W-:Y:S05]  /*0c60*/  @!P2 BRA `(.L_x_3) ;  /* 0x000000000058a947 */ /* 0x000fea0003800000 */
[----:B------:R-:W0:Y:S01]  /*0c70*/  LDC.64 R2, c[0x0][0x388] ;  /* 0x0000e200ff027b82 */ /* 0x000e220000000a00 */
[----:B------:R-:W-:-:S05]  /*0c80*/  IADD3 R13, PT, PT, R17, UR12, RZ ;  /* 0x0000000c110d7c10 */ /* 0x000fca000fffe0ff */
[----:B0-----:R-:W-:-:S06]  /*0c90*/  IMAD.WIDE.U32 R2, R13, 0x4, R2 ;  /* 0x000000040d027825 */ /* 0x001fcc00078e0002 */
[----:B------:R-:W2:Y:S01]  /*0ca0*/  LDG.E R2, desc[UR10][R2.64] ;  /* 0x0000000a02027981 */ /* 0x000ea2000c1e1900 */
[----:B------:R-:W-:Y:S01]  /*0cb0*/  IMAD.IADD R13, R0, 0x1, R17 ;  /* 0x00000001000d7824 */ /* 0x000fe200078e0211 */
[----:B------:R-:W-:-:S04]  /*0cc0*/  ISETP.NE.AND P2, PT, R8, 0x1, PT ;  /* 0x000000010800780c */ /* 0x000fc80003f45270 */
[----:B------:R-:W-:-:S05]  /*0cd0*/  LEA R18, R13, R16, 0x2 ;  /* 0x000000100d127211 */ /* 0x000fca00078e10ff */
[----:B------:R-:W2:Y:S02]  /*0ce0*/  LDS R12, [R18] ;  /* 0x00000000120c7984 */ /* 0x000ea40000000800 */
[----:B--2---:R-:W-:Y:S02]  /*0cf0*/  IMAD R11, R2, R12, R11 ;  /* 0x0000000c020b7224 */ /* 0x004fe400078e020b */
[----:B------:R-:W-:Y:S05]  /*0d00*/  @!P2 BRA `(.L_x_3) ;  /* 0x000000000030a947 */ /* 0x000fea0003800000 */
[----:B------:R-:W0:Y:S01]  /*0d10*/  LDC.64 R2, c[0x0][0x388] ;  /* 0x0000e200ff027b82 */ /* 0x000e220000000a00 */
[----:B------:R-:W-:-:S04]  /*0d20*/  IADD3 R12, P2, PT, R17, UR12, RZ ;  /* 0x0000000c110c7c10 */ /* 0x000fc8000ff5e0ff */
[----:B------:R-:W-:Y:S02]  /*0d30*/  IADD3.X R13, PT, PT, RZ, RZ, RZ, P2, !PT ;  /* 0x000000ffff0d7210 */ /* 0x000fe400017fe4ff */
[----:B------:R-:W-:-:S13]  /*0d40*/  ISETP.NE.AND P2, PT, R8, 0x2, PT ;  /* 0x000000020800780c */ /* 0x000fda0003f45270 */
[----:B------:R-:W-:Y:S01]  /*0d50*/  @P2 LDS R17, [R18+0x8] ;  /* 0x0000080012112984 */ /* 0x000fe20000000800 */
[----:B0-----:R-:W-:-:S04]  /*0d60*/  LEA R2, P3, R12, R2, 0x2 ;  /* 0x000000020c027211 */ /* 0x001fc800078610ff */
[----:B------:R-:W-:Y:S02]  /*0d70*/  LEA.HI.X R3, R12, R3, R13, 0x2, P3 ;  /* 0x000000030c037211 */ /* 0x000fe400018f140d */
[----:B------:R-:W0:Y:S04]  /*0d80*/  LDS R13, [R18+0x4] ;  /* 0x00000400120d7984 */ /* 0x000e280000000800 */
[----:B------:R-:W0:Y:S04]  /*0d90*/  LDG.E R12, desc[UR10][R2.64+0x4] ;  /* 0x0000040a020c7981 */ /* 0x000e28000c1e1900 */
[----:B------:R-:W2:Y:S01]  /*0da0*/  @P2 LDG.E R16, desc[UR10][R2.64+0x8] ;  /* 0x0000080a02102981 */ /* 0x000ea2000c1e1900 */
[----:B0-----:R-:W-:-:S04]  /*0db0*/  IMAD R11, R12, R13, R11 ;  /* 0x0000000d0c0b7224 */ /* 0x001fc800078e020b */
[----:B--2---:R-:W-:-:S07]  /*0dc0*/  @P2 IMAD R11, R16, R17, R11 ;  /* 0x00000011100b2224 */ /* 0x004fce00078e020b */
.L_x_3:
[----:B------:R-:W-:Y:S05]  /*0dd0*/  BRA.U UP1, `(.L_x_6) ;  /* 0xfffffff501707547 */ /* 0x000fea000b83ffff */
.L_x_0:
[----:B------:R-:W0:Y:S01]  /*0de0*/  LDC.64 R2, c[0x0][0x390] ;  /* 0x0000e400ff027b82 */ /* 0x000e220000000a00 */
[----:B------:R-:W1:Y:S02]  /*0df0*/  LDCU UR4, c[0x0][0x398] ;  /* 0x00007300ff0477ac */ /* 0x000e640008000800 */
[----:B-1----:R-:W-:-:S04]  /*0e00*/  IMAD R7, R7, UR4, R4 ;  /* 0x0000000407077c24 */ /* 0x002fc8000f8e0204 */
[----:B0-----:R-:W-:-:S05]  /*0e10*/  IMAD.WIDE R2, R7, 0x4, R2 ;  /* 0x0000000407027825 */ /* 0x001fca00078e0202 */
[----:B------:R-:W-:Y:S01]  /*0e20*/  STG.E desc[UR10][R2.64], R11 ;  /* 0x0000000b02007986 */ /* 0x000fe2000c10190a */
[----:B------:R-:W-:Y:S06]  /*0e30*/  BAR.SYNC.DEFER_BLOCKING 0x0 ;  /* 0x0000000000007b1d */ /* 0x000fec0000010000 */
[----:B------:R-:W-:Y:S05]  /*0e40*/  EXIT ;  /* 0x000000000000794d */ /* 0x000fea0003800000 */
.L_x_7:
[----:B------:R-:W-:-:S00]  /*0e50*/  BRA `(.L_x_7) ;  /* 0xfffffffc00fc7947 */ /* 0x000fc0000383ffff */
[----:B------:R-:W-:-:S00]  /*0e60*/  NOP ;  /* 0x0000000000007918 */ /* 0x000fc00000000000 */
        /* <DEDUP_REMOVED lines=9> */
.L_x_8:


//--------------------- .nv.shared._Z14convolution_1dPiS_S_ii --------------------------
	.section	.nv.shared._Z14convolution_1dPiS_S_ii,"aw",@nobits
	.sectionflags	@""
	.align	4
.nv.shared._Z14convolution_1dPiS_S_ii:
	.zero		5120


//--------------------- .nv.shared.reserved.0     --------------------------
	.section	.nv.shared.reserved.0,"aw",@nobits
	.weak		__nv_reservedSMEM_offset_0_alias
	.size		__nv_reservedSMEM_offset_0_alias, 0, 64
	.other		__nv_reservedSMEM_offset_0_alias,@"STO_CUDA_RESERVED_SHARED STV_DEFAULT"
__nv_reservedSMEM_offset_0_alias:
	.zero		0
	.zero		64


//--------------------- .nv.constant0._Z14convolution_1dPiS_S_ii --------------------------
	.section	.nv.constant0._Z14convolution_1dPiS_S_ii,"a",@progbits
	.sectionflags	@""
	.align	4
.nv.constant0._Z14convolution_1dPiS_S_ii:
	.zero		928


//--------------------- SYMBOLS --------------------------

	.type		.nv.reservedSmem.offset0,@object
	.size		.nv.reservedSmem.offset0,0x4
	.type		.nv.reservedSmem.cap,@object
	.size		.nv.reservedSmem.cap,0x4
